	.headerflags	@"EF_CUDA_TEXMODE_UNIFIED EF_CUDA_64BIT_ADDRESS EF_CUDA_SM89 EF_CUDA_VIRTUAL_SM(EF_CUDA_SM89)"
	.elftype	@"ET_EXEC"


//--------------------- .nv.info                  --------------------------
	.section	.nv.info,"",@"SHT_CUDA_INFO"
	.align	4


	//----- nvinfo : EIATTR_REGCOUNT
	.align		4
        /*0000*/ 	.byte	0x04, 0x2f
        /*0002*/ 	.short	(.L_1 - .L_0)
	.align		4
.L_0:
        /*0004*/ 	.word	index@(triton__0d1d2d3d4d5de6)
        /*0008*/ 	.word	0x0000001d


	//----- nvinfo : EIATTR_MAX_STACK_SIZE
	.align		4
.L_1:
        /*000c*/ 	.byte	0x04, 0x23
        /*000e*/ 	.short	(.L_3 - .L_2)
	.align		4
.L_2:
        /*0010*/ 	.word	index@(triton__0d1d2d3d4d5de6)
        /*0014*/ 	.word	0x00000000


	//----- nvinfo : EIATTR_MIN_STACK_SIZE
	.align		4
.L_3:
        /*0018*/ 	.byte	0x04, 0x12
        /*001a*/ 	.short	(.L_5 - .L_4)
	.align		4
.L_4:
        /*001c*/ 	.word	index@(triton__0d1d2d3d4d5de6)
        /*0020*/ 	.word	0x00000000


	//----- nvinfo : EIATTR_FRAME_SIZE
	.align		4
.L_5:
        /*0024*/ 	.byte	0x04, 0x11
        /*0026*/ 	.short	(.L_7 - .L_6)
	.align		4
.L_6:
        /*0028*/ 	.word	index@(triton__0d1d2d3d4d5de6)
        /*002c*/ 	.word	0x00000000
.L_7:


//--------------------- .nv.info.triton__0d1d2d3d4d5de6 --------------------------
	.section	.nv.info.triton__0d1d2d3d4d5de6,"",@"SHT_CUDA_INFO"
	.align	4


	//----- nvinfo : EIATTR_CUDA_API_VERSION
	.align		4
        /*0000*/ 	.byte	0x04, 0x37
        /*0002*/ 	.short	(.L_9 - .L_8)
.L_8:
        /*0004*/ 	.word	0x0000007b


	//----- nvinfo : EIATTR_PARAM_CBANK
	.align		4
.L_9:
        /*0008*/ 	.byte	0x04, 0x0a
        /*000a*/ 	.short	(.L_11 - .L_10)
	.align		4
.L_10:
        /*000c*/ 	.word	index@(.nv.constant0.triton__0d1d2d3d4d5de6)
        /*0010*/ 	.short	0x0160
        /*0012*/ 	.short	0x0030


	//----- nvinfo : EIATTR_CBANK_PARAM_SIZE
	.align		4
.L_11:
        /*0014*/ 	.byte	0x03, 0x19
        /*0016*/ 	.short	0x0030


	//----- nvinfo : EIATTR_KPARAM_INFO
	.align		4
        /*0018*/ 	.byte	0x04, 0x17
        /*001a*/ 	.short	(.L_13 - .L_12)
.L_12:
        /*001c*/ 	.word	0x00000000
        /*0020*/ 	.short	0x0006
        /*0022*/ 	.short	0x002c
        /*0024*/ 	.byte	0x00, 0xf0, 0x11, 0x00


	//----- nvinfo : EIATTR_KPARAM_INFO
	.align		4
.L_13:
        /*0028*/ 	.byte	0x04, 0x17
        /*002a*/ 	.short	(.L_15 - .L_14)
.L_14:
        /*002c*/ 	.word	0x00000000
        /*0030*/ 	.short	0x0005
        /*0032*/ 	.short	0x0028
        /*0034*/ 	.byte	0x00, 0xf0, 0x11, 0x00


	//----- nvinfo : EIATTR_KPARAM_INFO
	.align		4
.L_15:
        /*0038*/ 	.byte	0x04, 0x17
        /*003a*/ 	.short	(.L_17 - .L_16)
.L_16:
        /*003c*/ 	.word	0x00000000
        /*0040*/ 	.short	0x0004
        /*0042*/ 	.short	0x0020
        /*0044*/ 	.byte	0x00, 0xf0, 0x21, 0x00


	//----- nvinfo : EIATTR_KPARAM_INFO
	.align		4
.L_17:
        /*0048*/ 	.byte	0x04, 0x17
        /*004a*/ 	.short	(.L_19 - .L_18)
.L_18:
        /*004c*/ 	.word	0x00000000
        /*0050*/ 	.short	0x0003
        /*0052*/ 	.short	0x0018
        /*0054*/ 	.byte	0x00, 0xf0, 0x21, 0x00


	//----- nvinfo : EIATTR_KPARAM_INFO
	.align		4
.L_19:
        /*0058*/ 	.byte	0x04, 0x17
        /*005a*/ 	.short	(.L_21 - .L_20)
.L_20:
        /*005c*/ 	.word	0x00000000
        /*0060*/ 	.short	0x0002
        /*0062*/ 	.short	0x0010
        /*0064*/ 	.byte	0x00, 0xf0, 0x21, 0x00


	//----- nvinfo : EIATTR_KPARAM_INFO
	.align		4
.L_21:
        /*0068*/ 	.byte	0x04, 0x17
        /*006a*/ 	.short	(.L_23 - .L_22)
.L_22:
        /*006c*/ 	.word	0x00000000
        /*0070*/ 	.short	0x0001
        /*0072*/ 	.short	0x0008
        /*0074*/ 	.byte	0x00, 0xf0, 0x21, 0x00


	//----- nvinfo : EIATTR_KPARAM_INFO
	.align		4
.L_23:
        /*0078*/ 	.byte	0x04, 0x17
        /*007a*/ 	.short	(.L_25 - .L_24)
.L_24:
        /*007c*/ 	.word	0x00000000
        /*0080*/ 	.short	0x0000
        /*0082*/ 	.short	0x0000
        /*0084*/ 	.byte	0x00, 0xf0, 0x21, 0x00


	//----- nvinfo : EIATTR_MAXREG_COUNT
	.align		4
.L_25:
        /*0088*/ 	.byte	0x03, 0x1b
        /*008a*/ 	.short	0x00ff


	//----- nvinfo : EIATTR_COOP_GROUP_MASK_REGIDS
	.align		4
        /*008c*/ 	.byte	0x04, 0x29
        /*008e*/ 	.short	(.L_27 - .L_26)


	//   ....[0]....
.L_26:
        /*0090*/ 	.word	0xffffffff


	//   ....[1]....
        /*0094*/ 	.word	0xffffffff


	//   ....[2]....
        /*0098*/ 	.word	0xffffffff


	//   ....[3]....
        /*009c*/ 	.word	0xffffffff


	//   ....[4]....
        /*00a0*/ 	.word	0xffffffff


	//   ....[5]....
        /*00a4*/ 	.word	0xffffffff


	//   ....[6]....
        /*00a8*/ 	.word	0xffffffff


	//   ....[7]....
        /*00ac*/ 	.word	0xffffffff


	//   ....[8]....
        /*00b0*/ 	.word	0xffffffff


	//----- nvinfo : EIATTR_COOP_GROUP_INSTR_OFFSETS
	.align		4
.L_27:
        /*00b4*/ 	.byte	0x04, 0x28
        /*00b6*/ 	.short	(.L_29 - .L_28)


	//   ....[0]....
.L_28:
        /*00b8*/ 	.word	0x00000320


	//   ....[1]....
        /*00bc*/ 	.word	0x000005a0


	//   ....[2]....
        /*00c0*/ 	.word	0x00000690


	//   ....[3]....
        /*00c4*/ 	.word	0x00000780


	//   ....[4]....
        /*00c8*/ 	.word	0x000007d0


	//   ....[5]....
        /*00cc*/ 	.word	0x00000850


	//   ....[6]....
        /*00d0*/ 	.word	0x00000920


	//   ....[7]....
        /*00d4*/ 	.word	0x00000990


	//   ....[8]....
        /*00d8*/ 	.word	0x00000a30


	//----- nvinfo : EIATTR_EXIT_INSTR_OFFSETS
	.align		4
.L_29:
        /*00dc*/ 	.byte	0x04, 0x1c
        /*00de*/ 	.short	(.L_31 - .L_30)


	//   ....[0]....
.L_30:
        /*00e0*/ 	.word	0x00000b00


	//   ....[1]....
        /*00e4*/ 	.word	0x00000b40


	//----- nvinfo : EIATTR_MAX_THREADS
	.align		4
.L_31:
        /*00e8*/ 	.byte	0x04, 0x05
        /*00ea*/ 	.short	(.L_33 - .L_32)
.L_32:
        /*00ec*/ 	.word	0x00000040
        /*00f0*/ 	.word	0x00000001
        /*00f4*/ 	.word	0x00000001
.L_33:


//--------------------- .nv.rel.action            --------------------------
	.section	.nv.rel.action,"",@"SHT_CUDA_RELOCINFO"
	.align	8
	.sectionentsize	8
        /*0000*/ 	.byte	0x73, 0x00, 0x00, 0x00, 0x00, 0x00, 0x00, 0x00, 0x00, 0x00, 0x00, 0x11, 0x25, 0x00, 0x05, 0x36


//--------------------- .nv.constant0.triton__0d1d2d3d4d5de6 --------------------------
	.section	.nv.constant0.triton__0d1d2d3d4d5de6,"a",@progbits
	.align	4
.nv.constant0.triton__0d1d2d3d4d5de6:
	.zero		400


//--------------------- .text.triton__0d1d2d3d4d5de6 --------------------------
	.section	.text.triton__0d1d2d3d4d5de6,"ax",@progbits
	.sectionflags	@"SHF_BARRIERS=1"
	.sectioninfo	@"SHI_REGISTERS=29"
	.align	128
        .global         triton__0d1d2d3d4d5de6
        .type           triton__0d1d2d3d4d5de6,@function
        .size           triton__0d1d2d3d4d5de6,(.L_x_1 - triton__0d1d2d3d4d5de6)
        .other          triton__0d1d2d3d4d5de6,@"STO_CUDA_ENTRY STV_DEFAULT"
triton__0d1d2d3d4d5de6:
.text.triton__0d1d2d3d4d5de6:
[----:B------:R-:W-:-:S02]  /*0000*/  MOV R1, c[0x0][0x28] ;  /* 0x00000a0000017a02 */ /* 0x000fc40000000f00 */
[----:B------:R-:W0:Y:S01]  /*0010*/  S2R R18, SR_TID.X ;  /* 0x0000000000127919 */ /* 0x000e220000002100 */
[----:B------:R-:W-:Y:S01]  /*0020*/  MOV R2, 0x4 ;  /* 0x0000000400027802 */ /* 0x000fe20000000f00 */
[----:B------:R-:W-:Y:S01]  /*0030*/  CS2R R12, SRZ ;  /* 0x00000000000c7805 */ /* 0x000fe2000001ff00 */
[----:B------:R-:W-:Y:S01]  /*0040*/  CS2R R14, SRZ ;  /* 0x00000000000e7805 */ /* 0x000fe2000001ff00 */
[----:B------:R-:W1:Y:S01]  /*0050*/  S2R R3, SR_CTAID.X ;  /* 0x0000000000037919 */ /* 0x000e620000002500 */
[----:B------:R-:W-:Y:S01]  /*0060*/  ULDC.64 UR4, c[0x0][0x118] ;  /* 0x0000460000047ab9 */ /* 0x000fe20000000a00 */
[----:B0-----:R-:W-:Y:S02]  /*0070*/  SHF.R.U32.HI R16, RZ, 0x3, R18 ;  /* 0x00000003ff107819 */ /* 0x001fe40000011612 */
[----:B------:R-:W-:Y:S02]  /*0080*/  LOP3.LUT R0, R18, 0x7, RZ, 0xc0, !PT ;  /* 0x0000000712007812 */ /* 0x000fe400078ec0ff */
[----:B-1----:R-:W-:-:S02]  /*0090*/  SHF.L.U32 R3, R3, 0x3, RZ ;  /* 0x0000000303037819 */ /* 0x002fc400000006ff */
[----:B------:R-:W-:Y:S02]  /*00a0*/  SGXT.U32 R16, R16, 0x3 ;  /* 0x000000031010781a */ /* 0x000fe40000000000 */
[----:B------:R-:W-:Y:S02]  /*00b0*/  SHF.L.U32 R4, R0, 0x2, RZ ;  /* 0x0000000200047819 */ /* 0x000fe400000006ff */
[----:B------:R-:W-:-:S04]  /*00c0*/  LOP3.LUT R5, R3, R16, RZ, 0xfc, !PT ;  /* 0x0000001003057212 */ /* 0x000fc800078efcff */
[C---:B------:R-:W-:Y:S01]  /*00d0*/  ISETP.GE.AND P0, PT, R5.reuse, 0x20, PT ;  /* 0x000000200500780c */ /* 0x040fe20003f06270 */
[----:B------:R-:W-:-:S03]  /*00e0*/  IMAD R25, R5, 0x14, R4 ;  /* 0x0000001405197824 */ /* 0x000fc600078e0204 */
[----:B------:R-:W-:Y:S01]  /*00f0*/  ISETP.LT.U32.AND P0, PT, R0, 0x5, !P0 ;  /* 0x000000050000780c */ /* 0x000fe20004701070 */
[----:B------:R-:W-:-:S12]  /*0100*/  IMAD.WIDE R22, R25, R2, c[0x0][0x170] ;  /* 0x00005c0019167625 */ /* 0x000fd800078e0202 */
[----:B------:R-:W2:Y:S01]  /*0110*/  @P0 LDG.E.128 R12, [R22.64] ;  /* 0x00000004160c0981 */ /* 0x000ea2000c1e1d00 */
[----:B------:R-:W-:Y:S01]  /*0120*/  CS2R R8, SRZ ;  /* 0x0000000000087805 */ /* 0x000fe2000001ff00 */
[----:B------:R-:W-:Y:S01]  /*0130*/  CS2R R10, SRZ ;  /* 0x00000000000a7805 */ /* 0x000fe2000001ff00 */
[----:B------:R-:W-:-:S05]  /*0140*/  IMAD.WIDE R20, R25, R2, c[0x0][0x168] ;  /* 0x00005a0019147625 */ /* 0x000fca00078e0202 */
[----:B------:R0:W3:Y:S01]  /*0150*/  @P0 LDG.E.128 R8, [R20.64] ;  /* 0x0000000414080981 */ /* 0x0000e2000c1e1d00 */
[----:B------:R-:W-:Y:S01]  /*0160*/  CS2R R4, SRZ ;  /* 0x0000000000047805 */ /* 0x000fe2000001ff00 */
[----:B------:R-:W-:Y:S01]  /*0170*/  CS2R R6, SRZ ;  /* 0x0000000000067805 */ /* 0x000fe2000001ff00 */
[----:B------:R-:W-:-:S05]  /*0180*/  IMAD.WIDE R24, R25, R2, c[0x0][0x160] ;  /* 0x0000580019187625 */ /* 0x000fca00078e0202 */
[----:B------:R3:W4:Y:S01]  /*0190*/  @P0 LDG.E.128 R4, [R24.64] ;  /* 0x0000000418040981 */ /* 0x000722000c1e1d00 */
[----:B------:R-:W-:Y:S02]  /*01a0*/  LOP3.LUT R3, R3, 0x7, R18, 0xf8, !PT ;  /* 0x0000000703037812 */ /* 0x000fe400078ef812 */
[----:B--2---:R-:W-:Y:S02]  /*01b0*/  SEL R12, R12, RZ, P0 ;  /* 0x000000ff0c0c7207 */ /* 0x004fe40000000000 */
[----:B------:R-:W-:Y:S02]  /*01c0*/  SEL R13, R13, RZ, P0 ;  /* 0x000000ff0d0d7207 */ /* 0x000fe40000000000 */
[----:B------:R-:W-:Y:S02]  /*01d0*/  FSEL R17, R12, RZ, P0 ;  /* 0x000000ff0c117208 */ /* 0x000fe40000000000 */
[----:B------:R-:W-:Y:S02]  /*01e0*/  FSEL R22, R13, RZ, P0 ;  /* 0x000000ff0d167208 */ /* 0x000fe40000000000 */
[----:B------:R-:W-:-:S02]  /*01f0*/  SEL R14, R14, RZ, P0 ;  /* 0x000000ff0e0e7207 */ /* 0x000fc40000000000 */
[----:B------:R-:W-:Y:S01]  /*0200*/  SEL R15, R15, RZ, P0 ;  /* 0x000000ff0f0f7207 */ /* 0x000fe20000000000 */
[----:B------:R-:W-:Y:S01]  /*0210*/  FADD R13, R17, R22 ;  /* 0x00000016110d7221 */ /* 0x000fe20000000000 */
[----:B0-----:R-:W-:Y:S02]  /*0220*/  FSEL R20, R14, RZ, P0 ;  /* 0x000000ff0e147208 */ /* 0x001fe40000000000 */
[----:B------:R-:W-:Y:S01]  /*0230*/  FSEL R15, R15, RZ, P0 ;  /* 0x000000ff0f0f7208 */ /* 0x000fe20000000000 */
[C---:B------:R-:W-:Y:S01]  /*0240*/  FMUL R14, R13.reuse, 0.25 ;  /* 0x3e8000000d0e7820 */ /* 0x040fe20000400000 */
[C---:B------:R-:W-:Y:S01]  /*0250*/  FSETP.GEU.AND P6, PT, |R13|.reuse, 1.175494350822287508e-38, PT ;  /* 0x008000000d00780b */ /* 0x040fe20003fce200 */
[----:B------:R-:W-:Y:S01]  /*0260*/  FADD R12, R20, R13 ;  /* 0x0000000d140c7221 */ /* 0x000fe20000000000 */
[----:B------:R-:W-:Y:S02]  /*0270*/  FSETP.GT.AND P4, PT, |R13|, 8.50705917302346158658e+37, PT ;  /* 0x7e8000000d00780b */ /* 0x000fe40003f84200 */
[----:B---3--:R-:W-:Y:S01]  /*0280*/  SEL R25, R9, RZ, P0 ;  /* 0x000000ff09197207 */ /* 0x008fe20000000000 */
[----:B------:R-:W-:Y:S01]  /*0290*/  FMUL R21, R12, 0.25 ;  /* 0x3e8000000c157820 */ /* 0x000fe20000400000 */
[----:B------:R-:W-:Y:S01]  /*02a0*/  FSEL R19, R14, R13, P4 ;  /* 0x0000000d0e137208 */ /* 0x000fe20002000000 */
[----:B------:R-:W-:Y:S01]  /*02b0*/  FADD R14, R15, R12 ;  /* 0x0000000c0f0e7221 */ /* 0x000fe20000000000 */
[----:B------:R-:W-:-:S02]  /*02c0*/  FSETP.GEU.AND P1, PT, |R12|, 1.175494350822287508e-38, PT ;  /* 0x008000000c00780b */ /* 0x000fc40003f2e200 */
[----:B------:R-:W-:Y:S01]  /*02d0*/  FSETP.GT.AND P5, PT, |R12|, 8.50705917302346158658e+37, PT ;  /* 0x7e8000000c00780b */ /* 0x000fe20003fa4200 */
[C---:B------:R-:W-:Y:S01]  /*02e0*/  FMUL R23, R14.reuse, 0.25 ;  /* 0x3e8000000e177820 */ /* 0x040fe20000400000 */
[C---:B------:R-:W-:Y:S01]  /*02f0*/  FSETP.GEU.AND P2, PT, |R14|.reuse, 1.175494350822287508e-38, PT ;  /* 0x008000000e00780b */ /* 0x040fe20003f4e200 */
[----:B------:R-:W-:Y:S01]  /*0300*/  @!P6 FMUL R19, R19, 16777216 ;  /* 0x4b8000001313e820 */ /* 0x000fe20000400000 */
[----:B------:R-:W-:Y:S01]  /*0310*/  FSEL R21, R21, R12, P5 ;  /* 0x0000000c15157208 */ /* 0x000fe20002800000 */
[----:B------:R-:W0:Y:S01]  /*0320*/  SHFL.BFLY PT, R9, R14, 0x4, 0x1f ;  /* 0x0c801f000e097f89 */ /* 0x000e2200000e0000 */
[----:B------:R-:W-:Y:S01]  /*0330*/  FSETP.GT.AND P3, PT, |R14|, 8.50705917302346158658e+37, PT ;  /* 0x7e8000000e00780b */ /* 0x000fe20003f64200 */
[----:B------:R-:W-:Y:S01]  /*0340*/  @P4 FMUL R22, R22, 0.25 ;  /* 0x3e80000016164820 */ /* 0x000fe20000400000 */
[----:B------:R-:W-:Y:S01]  /*0350*/  SEL R8, R8, RZ, P0 ;  /* 0x000000ff08087207 */ /* 0x000fe20000000000 */
[----:B------:R-:W1:Y:S01]  /*0360*/  MUFU.RCP R19, R19 ;  /* 0x0000001300137308 */ /* 0x000e620000001000 */
[----:B------:R-:W-:Y:S01]  /*0370*/  FSEL R23, R23, R14, P3 ;  /* 0x0000000e17177208 */ /* 0x000fe20001800000 */
[----:B------:R-:W-:Y:S01]  /*0380*/  @!P1 FMUL R21, R21, 16777216 ;  /* 0x4b80000015159820 */ /* 0x000fe20000400000 */
[----:B------:R-:W-:Y:S01]  /*0390*/  @!P6 FMUL R22, R22, 16777216 ;  /* 0x4b8000001616e820 */ /* 0x000fe20000400000 */
[----:B----4-:R-:W-:Y:S01]  /*03a0*/  SEL R4, R4, RZ, P0 ;  /* 0x000000ff04047207 */ /* 0x010fe20000000000 */
[----:B------:R-:W-:Y:S01]  /*03b0*/  FADD R8, R8, R25 ;  /* 0x0000001908087221 */ /* 0x000fe20000000000 */
[----:B------:R-:W-:Y:S01]  /*03c0*/  @!P2 FMUL R23, R23, 16777216 ;  /* 0x4b8000001717a820 */ /* 0x000fe20000400000 */
[----:B------:R-:W-:Y:S01]  /*03d0*/  SEL R5, R5, RZ, P0 ;  /* 0x000000ff05057207 */ /* 0x000fe20000000000 */
[----:B------:R-:W2:Y:S01]  /*03e0*/  MUFU.RCP R21, R21 ;  /* 0x0000001500157308 */ /* 0x000ea20000001000 */
[----:B------:R-:W-:Y:S01]  /*03f0*/  SEL R25, R7, RZ, P0 ;  /* 0x000000ff07197207 */ /* 0x000fe20000000000 */
[----:B------:R-:W-:Y:S01]  /*0400*/  @P5 FMUL R20, R20, 0.25 ;  /* 0x3e80000014145820 */ /* 0x000fe20000400000 */
[----:B------:R-:W-:Y:S01]  /*0410*/  FSEL R24, R4, RZ, P0 ;  /* 0x000000ff04187208 */ /* 0x000fe20000000000 */
[----:B------:R-:W-:Y:S01]  /*0420*/  @P3 FMUL R15, R15, 0.25 ;  /* 0x3e8000000f0f3820 */ /* 0x000fe20000400000 */
[----:B------:R-:W-:Y:S01]  /*0430*/  FSEL R5, R5, RZ, P0 ;  /* 0x000000ff05057208 */ /* 0x000fe20000000000 */
[----:B------:R-:W-:Y:S01]  /*0440*/  @!P1 FMUL R20, R20, 16777216 ;  /* 0x4b80000014149820 */ /* 0x000fe20000400000 */
[----:B------:R-:W-:Y:S01]  /*0450*/  FSETP.NEU.AND P4, PT, R13, RZ, PT ;  /* 0x000000ff0d00720b */ /* 0x000fe20003f8d000 */
[----:B------:R3:W4:Y:S01]  /*0460*/  MUFU.RCP R26, R23 ;  /* 0x00000017001a7308 */ /* 0x0007220000001000 */
[----:B-1----:R-:W-:Y:S01]  /*0470*/  FMUL R7, R19, R22 ;  /* 0x0000001613077220 */ /* 0x002fe20000400000 */
[----:B------:R-:W-:Y:S01]  /*0480*/  SEL R6, R6, RZ, P0 ;  /* 0x000000ff06067207 */ /* 0x000fe20000000000 */
[----:B------:R-:W-:Y:S01]  /*0490*/  FADD R5, -R24, R5 ;  /* 0x0000000518057221 */ /* 0x000fe20000000100 */
[----:B------:R-:W-:Y:S01]  /*04a0*/  @!P2 FMUL R15, R15, 16777216 ;  /* 0x4b8000000f0fa820 */ /* 0x000fe20000400000 */
[----:B------:R-:W-:Y:S01]  /*04b0*/  FSETP.NEU.AND P2, PT, R12, RZ, PT ;  /* 0x000000ff0c00720b */ /* 0x000fe20003f4d000 */
[----:B0-----:R-:W-:Y:S01]  /*04c0*/  FADD R4, R14, R9 ;  /* 0x000000090e047221 */ /* 0x001fe20000000000 */
[----:B------:R-:W-:Y:S01]  /*04d0*/  FSEL R7, R7, RZ, P4 ;  /* 0x000000ff07077208 */ /* 0x000fe20002000000 */
[----:B--2---:R-:W-:Y:S01]  /*04e0*/  FMUL R21, R21, R20 ;  /* 0x0000001415157220 */ /* 0x004fe20000400000 */
[----:B------:R-:W-:Y:S01]  /*04f0*/  FSEL R6, R6, RZ, P0 ;  /* 0x000000ff06067208 */ /* 0x000fe20000000000 */
[C---:B------:R-:W-:Y:S01]  /*0500*/  FMUL R22, R5.reuse, R5 ;  /* 0x0000000505167220 */ /* 0x040fe20000400000 */
[C---:B------:R-:W-:Y:S01]  /*0510*/  FSETP.GEU.AND P3, PT, |R4|.reuse, 1.175494350822287508e-38, PT ;  /* 0x008000000400780b */ /* 0x040fe20003f6e200 */
[----:B------:R-:W-:Y:S01]  /*0520*/  FFMA R24, R5, R7, R24 ;  /* 0x0000000705187223 */ /* 0x000fe20000000018 */
[----:B---3--:R-:W-:Y:S01]  /*0530*/  FMUL R23, R4, 0.25 ;  /* 0x3e80000004177820 */ /* 0x008fe20000400000 */
[----:B------:R-:W-:Y:S01]  /*0540*/  FMUL R22, R17, R22 ;  /* 0x0000001611167220 */ /* 0x000fe20000400000 */
[----:B------:R-:W-:Y:S01]  /*0550*/  FSEL R17, R25, RZ, P0 ;  /* 0x000000ff19117208 */ /* 0x000fe20000000000 */
[----:B----4-:R-:W-:Y:S01]  /*0560*/  FMUL R26, R26, R15 ;  /* 0x0000000f1a1a7220 */ /* 0x010fe20000400000 */
[----:B------:R-:W-:Y:S01]  /*0570*/  FSEL R15, R21, RZ, P2 ;  /* 0x000000ff150f7208 */ /* 0x000fe20001000000 */
[--C-:B------:R-:W-:Y:S01]  /*0580*/  FADD R19, R6, -R24.reuse ;  /* 0x8000001806137221 */ /* 0x100fe20000000000 */
[----:B------:R-:W-:Y:S01]  /*0590*/  FSETP.NEU.AND P2, PT, R14, RZ, PT ;  /* 0x000000ff0e00720b */ /* 0x000fe20003f4d000 */
[----:B------:R-:W0:Y:S01]  /*05a0*/  SHFL.BFLY PT, R5, R4, 0x2, 0x1f ;  /* 0x0c401f0004057f89 */ /* 0x000e2200000e0000 */
[----:B------:R-:W-:Y:S01]  /*05b0*/  FSETP.GT.AND P1, PT, |R4|, 8.50705917302346158658e+37, PT ;  /* 0x7e8000000400780b */ /* 0x000fe20003f24200 */
[----:B------:R-:W-:Y:S01]  /*05c0*/  FFMA R24, R19, R15, R24 ;  /* 0x0000000f13187223 */ /* 0x000fe20000000018 */
[----:B------:R-:W-:-:S02]  /*05d0*/  FSEL R8, R8, RZ, P0 ;  /* 0x000000ff08087208 */ /* 0x000fc40000000000 */
[----:B------:R-:W-:Y:S01]  /*05e0*/  FSEL R6, R26, RZ, P2 ;  /* 0x000000ff1a067208 */ /* 0x000fe20001000000 */
[----:B------:R-:W-:Y:S01]  /*05f0*/  FADD R17, R17, -R24 ;  /* 0x8000001811117221 */ /* 0x000fe20000000000 */
[----:B------:R-:W-:Y:S01]  /*0600*/  FSEL R23, R23, R4, P1 ;  /* 0x0000000417177208 */ /* 0x000fe20000800000 */
[----:B------:R-:W-:Y:S01]  /*0610*/  FFMA R22, R7, R22, R8 ;  /* 0x0000001607167223 */ /* 0x000fe20000000008 */
[----:B------:R-:W-:Y:S01]  /*0620*/  SEL R10, R10, RZ, P0 ;  /* 0x000000ff0a0a7207 */ /* 0x000fe20000000000 */
[----:B------:R-:W-:Y:S01]  /*0630*/  FFMA R8, R17, R6, R24 ;  /* 0x0000000611087223 */ /* 0x000fe20000000018 */
[----:B------:R-:W-:Y:S01]  /*0640*/  SEL R11, R11, RZ, P0 ;  /* 0x000000ff0b0b7207 */ /* 0x000fe20000000000 */
[----:B------:R-:W-:Y:S01]  /*0650*/  @!P3 FMUL R23, R23, 16777216 ;  /* 0x4b8000001717b820 */ /* 0x000fe20000400000 */
[----:B------:R-:W-:Y:S01]  /*0660*/  FSEL R7, R10, RZ, P0 ;  /* 0x000000ff0a077208 */ /* 0x000fe20000000000 */
[----:B------:R-:W-:Y:S01]  /*0670*/  FMUL R10, R19, R19 ;  /* 0x00000013130a7220 */ /* 0x000fe20000400000 */
[----:B------:R-:W-:Y:S01]  /*0680*/  @P1 FMUL R9, R9, 0.25 ;  /* 0x3e80000009091820 */ /* 0x000fe20000400000 */
[----:B------:R-:W1:Y:S01]  /*0690*/  SHFL.BFLY PT, R19, R8, 0x4, 0x1f ;  /* 0x0c801f0008137f89 */ /* 0x000e6200000e0000 */
[----:B------:R-:W2:Y:S01]  /*06a0*/  MUFU.RCP R20, R23 ;  /* 0x0000001700147308 */ /* 0x000ea20000001000 */
[----:B------:R-:W-:Y:S01]  /*06b0*/  FADD R22, R7, R22 ;  /* 0x0000001607167221 */ /* 0x000fe20000000000 */
[----:B------:R-:W-:Y:S01]  /*06c0*/  FMUL R10, R13, R10 ;  /* 0x0000000a0d0a7220 */ /* 0x000fe20000400000 */
[----:B------:R-:W-:Y:S01]  /*06d0*/  @!P3 FMUL R9, R9, 16777216 ;  /* 0x4b8000000909b820 */ /* 0x000fe20000400000 */
[----:B------:R-:W-:Y:S01]  /*06e0*/  FMUL R17, R17, R17 ;  /* 0x0000001111117220 */ /* 0x000fe20000400000 */
[C---:B------:R-:W-:Y:S01]  /*06f0*/  FSETP.NEU.AND P1, PT, R4.reuse, RZ, PT ;  /* 0x000000ff0400720b */ /* 0x040fe20003f2d000 */
[----:B------:R-:W-:Y:S01]  /*0700*/  FFMA R15, R15, R10, R22 ;  /* 0x0000000a0f0f7223 */ /* 0x000fe20000000016 */
[----:B0-----:R-:W-:Y:S01]  /*0710*/  FADD R7, R4, R5 ;  /* 0x0000000504077221 */ /* 0x001fe20000000000 */
[----:B------:R-:W-:Y:S01]  /*0720*/  FSEL R10, R11, RZ, P0 ;  /* 0x000000ff0b0a7208 */ /* 0x000fe20000000000 */
[----:B------:R-:W-:-:S02]  /*0730*/  FMUL R17, R12, R17 ;  /* 0x000000110c117220 */ /* 0x000fc40000400000 */
[C---:B------:R-:W-:Y:S01]  /*0740*/  FMUL R22, R7.reuse, 0.25 ;  /* 0x3e80000007167820 */ /* 0x040fe20000400000 */
[C---:B------:R-:W-:Y:S01]  /*0750*/  FSETP.GEU.AND P2, PT, |R7|.reuse, 1.175494350822287508e-38, PT ;  /* 0x008000000700780b */ /* 0x040fe20003f4e200 */
[----:B------:R-:W-:Y:S01]  /*0760*/  FADD R15, R10, R15 ;  /* 0x0000000f0a0f7221 */ /* 0x000fe20000000000 */
[----:B------:R-:W-:Y:S01]  /*0770*/  FSETP.GT.AND P0, PT, |R7|, 8.50705917302346158658e+37, PT ;  /* 0x7e8000000700780b */ /* 0x000fe20003f04200 */
[----:B------:R-:W0:Y:S01]  /*0780*/  SHFL.BFLY PT, R10, R7, 0x1, 0x1f ;  /* 0x0c201f00070a7f89 */ /* 0x000e2200000e0000 */
[----:B--2---:R-:W-:Y:S01]  /*0790*/  FMUL R20, R20, R9 ;  /* 0x0000000914147220 */ /* 0x004fe20000400000 */
[----:B------:R-:W-:Y:S01]  /*07a0*/  FFMA R15, R6, R17, R15 ;  /* 0x00000011060f7223 */ /* 0x000fe2000000000f */
[----:B------:R-:W-:-:S03]  /*07b0*/  FSEL R22, R22, R7, P0 ;  /* 0x0000000716167208 */ /* 0x000fc60000000000 */
[----:B------:R-:W-:Y:S01]  /*07c0*/  FSEL R20, R20, RZ, P1 ;  /* 0x000000ff14147208 */ /* 0x000fe20000800000 */
[----:B------:R-:W2:Y:S01]  /*07d0*/  SHFL.BFLY PT, R6, R15, 0x4, 0x1f ;  /* 0x0c801f000f067f89 */ /* 0x000ea200000e0000 */
[----:B-1----:R-:W-:Y:S01]  /*07e0*/  FADD R19, -R8, R19 ;  /* 0x0000001308137221 */ /* 0x002fe20000000100 */
[----:B------:R-:W-:Y:S01]  /*07f0*/  FSETP.NEU.AND P1, PT, R7, RZ, PT ;  /* 0x000000ff0700720b */ /* 0x000fe20003f2d000 */
[----:B------:R-:W-:Y:S02]  /*0800*/  @!P2 FMUL R22, R22, 16777216 ;  /* 0x4b8000001616a820 */ /* 0x000fe40000400000 */
[----:B------:R-:W-:Y:S01]  /*0810*/  FFMA R8, R19, R20, R8 ;  /* 0x0000001413087223 */ /* 0x000fe20000000008 */
[----:B------:R-:W-:Y:S01]  /*0820*/  @P0 FMUL R5, R5, 0.25 ;  /* 0x3e80000005050820 */ /* 0x000fe20000400000 */
[----:B------:R-:W-:Y:S02]  /*0830*/  FMUL R19, R19, R19 ;  /* 0x0000001313137220 */ /* 0x000fe40000400000 */
[----:B------:R-:W1:Y:S01]  /*0840*/  MUFU.RCP R22, R22 ;  /* 0x0000001600167308 */ /* 0x000e620000001000 */
[----:B------:R-:W3:Y:S01]  /*0850*/  SHFL.BFLY PT, R9, R8, 0x2, 0x1f ;  /* 0x0c401f0008097f89 */ /* 0x000ee200000e0000 */
[----:B------:R-:W-:Y:S01]  /*0860*/  @!P2 FMUL R5, R5, 16777216 ;  /* 0x4b8000000505a820 */ /* 0x000fe20000400000 */
[----:B------:R-:W-:Y:S01]  /*0870*/  FMUL R19, R14, R19 ;  /* 0x000000130e137220 */ /* 0x000fe20000400000 */
[----:B0-----:R-:W-:-:S05]  /*0880*/  FADD R12, R7, R10 ;  /* 0x0000000a070c7221 */ /* 0x001fca0000000000 */
[C---:B------:R-:W-:Y:S02]  /*0890*/  FSETP.GT.AND P0, PT, |R12|.reuse, 8.50705917302346158658e+37, PT ;  /* 0x7e8000000c00780b */ /* 0x040fe40003f04200 */
[----:B------:R-:W-:Y:S01]  /*08a0*/  FSETP.GEU.AND P2, PT, |R12|, 1.175494350822287508e-38, PT ;  /* 0x008000000c00780b */ /* 0x000fe20003f4e200 */
[----:B-1----:R-:W-:Y:S01]  /*08b0*/  FMUL R5, R22, R5 ;  /* 0x0000000516057220 */ /* 0x002fe20000400000 */
[----:B--2---:R-:W-:-:S04]  /*08c0*/  FADD R15, R15, R6 ;  /* 0x000000060f0f7221 */ /* 0x004fc80000000000 */
[----:B------:R-:W-:Y:S01]  /*08d0*/  FSEL R5, R5, RZ, P1 ;  /* 0x000000ff05057208 */ /* 0x000fe20000800000 */
[----:B------:R-:W-:Y:S01]  /*08e0*/  FFMA R15, R20, R19, R15 ;  /* 0x00000013140f7223 */ /* 0x000fe2000000000f */
[----:B------:R-:W-:Y:S01]  /*08f0*/  FSETP.NEU.AND P1, PT, R12, RZ, PT ;  /* 0x000000ff0c00720b */ /* 0x000fe20003f2d000 */
[----:B---3--:R-:W-:Y:S02]  /*0900*/  FADD R9, -R8, R9 ;  /* 0x0000000908097221 */ /* 0x008fe40000000100 */
[----:B------:R-:W-:Y:S01]  /*0910*/  @P0 FMUL R12, R12, 0.25 ;  /* 0x3e8000000c0c0820 */ /* 0x000fe20000400000 */
[----:B------:R-:W0:Y:S01]  /*0920*/  SHFL.BFLY PT, R6, R15, 0x2, 0x1f ;  /* 0x0c401f000f067f89 */ /* 0x000e2200000e0000 */
[----:B------:R-:W-:Y:S01]  /*0930*/  @P0 FMUL R10, R10, 0.25 ;  /* 0x3e8000000a0a0820 */ /* 0x000fe20000400000 */
[C---:B------:R-:W-:Y:S01]  /*0940*/  FFMA R8, R9.reuse, R5, R8 ;  /* 0x0000000509087223 */ /* 0x040fe20000000008 */
[----:B------:R-:W-:Y:S01]  /*0950*/  @!P2 FMUL R12, R12, 16777216 ;  /* 0x4b8000000c0ca820 */ /* 0x000fe20000400000 */
[----:B------:R-:W-:Y:S01]  /*0960*/  FMUL R9, R9, R9 ;  /* 0x0000000909097220 */ /* 0x000fe20000400000 */
[----:B------:R-:W-:Y:S01]  /*0970*/  @!P2 FMUL R10, R10, 16777216 ;  /* 0x4b8000000a0aa820 */ /* 0x000fe20000400000 */
[----:B------:R-:W-:Y:S01]  /*0980*/  ISETP.GE.AND P0, PT, R3, 0x20, PT ;  /* 0x000000200300780c */ /* 0x000fe20003f06270 */
[----:B------:R-:W1:Y:S01]  /*0990*/  SHFL.BFLY PT, R11, R8, 0x1, 0x1f ;  /* 0x0c201f00080b7f89 */ /* 0x000e6200000e0000 */
[----:B------:R-:W2:Y:S01]  /*09a0*/  MUFU.RCP R13, R12 ;  /* 0x0000000c000d7308 */ /* 0x000ea20000001000 */
[----:B------:R-:W-:Y:S01]  /*09b0*/  FMUL R9, R4, R9 ;  /* 0x0000000904097220 */ /* 0x000fe20000400000 */
[----:B------:R-:W-:Y:S01]  /*09c0*/  ISETP.EQ.AND P0, PT, R16, RZ, !P0 ;  /* 0x000000ff1000720c */ /* 0x000fe20004702270 */
[----:B--2---:R-:W-:Y:S01]  /*09d0*/  FMUL R13, R13, R10 ;  /* 0x0000000a0d0d7220 */ /* 0x004fe20000400000 */
[----:B0-----:R-:W-:-:S04]  /*09e0*/  FADD R6, R15, R6 ;  /* 0x000000060f067221 */ /* 0x001fc80000000000 */
[----:B------:R-:W-:Y:S01]  /*09f0*/  FSEL R13, R13, RZ, P1 ;  /* 0x000000ff0d0d7208 */ /* 0x000fe20000800000 */
[----:B------:R-:W-:Y:S01]  /*0a00*/  FFMA R6, R5, R9, R6 ;  /* 0x0000000905067223 */ /* 0x000fe20000000006 */
[----:B-1----:R-:W-:-:S04]  /*0a10*/  FADD R11, -R8, R11 ;  /* 0x0000000b080b7221 */ /* 0x002fc80000000100 */
[C---:B------:R-:W-:Y:S01]  /*0a20*/  FFMA R9, R11.reuse, R13, R8 ;  /* 0x0000000d0b097223 */ /* 0x040fe20000000008 */
[----:B------:R-:W0:Y:S01]  /*0a30*/  SHFL.BFLY PT, R5, R6, 0x1, 0x1f ;  /* 0x0c201f0006057f89 */ /* 0x000e2200000e0000 */
[----:B------:R-:W-:-:S03]  /*0a40*/  FMUL R8, R11, R11 ;  /* 0x0000000b0b087220 */ /* 0x000fc60000400000 */
[----:B------:R-:W-:Y:S01]  /*0a50*/  STS [R16.X4], R9 ;  /* 0x0000000910007388 */ /* 0x000fe20000004800 */
[----:B------:R-:W-:-:S03]  /*0a60*/  FMUL R8, R7, R8 ;  /* 0x0000000807087220 */ /* 0x000fc60000400000 */
[----:B------:R-:W-:Y:S06]  /*0a70*/  BAR.SYNC 0x0 ;  /* 0x0000000000007b1d */ /* 0x000fec0000000000 */
[----:B------:R-:W1:Y:S01]  /*0a80*/  LDS R15, [R0.X4] ;  /* 0x00000000000f7984 */ /* 0x000e620000004800 */
[----:B0-----:R-:W-:-:S04]  /*0a90*/  FADD R4, R6, R5 ;  /* 0x0000000506047221 */ /* 0x001fc80000000000 */
[----:B------:R-:W-:Y:S01]  /*0aa0*/  FFMA R13, R13, R8, R4 ;  /* 0x000000080d0d7223 */ /* 0x000fe20000000004 */
[----:B------:R-:W-:Y:S01]  /*0ab0*/  IMAD.WIDE R4, R3, R2, c[0x0][0x178] ;  /* 0x00005e0003047625 */ /* 0x000fe200078e0202 */
[----:B------:R-:W-:Y:S06]  /*0ac0*/  BAR.SYNC 0x0 ;  /* 0x0000000000007b1d */ /* 0x000fec0000000000 */
[----:B------:R-:W-:Y:S04]  /*0ad0*/  STS [R16.X4], R13 ;  /* 0x0000000d10007388 */ /* 0x000fe80000004800 */
[----:B------:R-:W-:Y:S06]  /*0ae0*/  BAR.SYNC 0x0 ;  /* 0x0000000000007b1d */ /* 0x000fec0000000000 */
[----:B-1----:R0:W-:Y:S01]  /*0af0*/  @P0 STG.E [R4.64], R15 ;  /* 0x0000000f04000986 */ /* 0x0021e2000c101904 */
[----:B------:R-:W-:Y:S05]  /*0b00*/  @!P0 EXIT ;  /* 0x000000000000894d */ /* 0x000fea0003800000 */
[----:B0-----:R-:W0:Y:S01]  /*0b10*/  LDS R5, [R0.X4] ;  /* 0x0000000000057984 */ /* 0x001e220000004800 */
[----:B------:R-:W-:-:S05]  /*0b20*/  IMAD.WIDE R2, R3, R2, c[0x0][0x180] ;  /* 0x0000600003027625 */ /* 0x000fca00078e0202 */
[----:B0-----:R-:W-:Y:S01]  /*0b30*/  STG.E [R2.64], R5 ;  /* 0x0000000502007986 */ /* 0x001fe2000c101904 */
[----:B------:R-:W-:Y:S05]  /*0b40*/  EXIT ;  /* 0x000000000000794d */ /* 0x000fea0003800000 */
.L_x_0:
[----:B------:R-:W-:-:S00]  /*0b50*/  BRA `(.L_x_0) ;  /* 0xfffffff000007947 */ /* 0x000fc0000383ffff */
[----:B------:R-:W-:-:S00]  /*0b60*/  NOP ;  /* 0x0000000000007918 */ /* 0x000fc00000000000 */
        /* <DEDUP_REMOVED lines=9> */
.L_x_1:


//--------------------- .nv.shared.triton__0d1d2d3d4d5de6 --------------------------
	.section	.nv.shared.triton__0d1d2d3d4d5de6,"aw",@nobits
	.align	16
